//
// Generated by NVIDIA NVVM Compiler
//
// Compiler Build ID: CL-36424714
// Cuda compilation tools, release 13.0, V13.0.88
// Based on NVVM 20.0.0
//

.version 9.0
.target sm_100
.address_size 64

	// .globl	_Z10fir_kernelPfS_S_ii

.visible .entry _Z10fir_kernelPfS_S_ii(
	.param .u64 .ptr .align 1 _Z10fir_kernelPfS_S_ii_param_0,
	.param .u64 .ptr .align 1 _Z10fir_kernelPfS_S_ii_param_1,
	.param .u64 .ptr .align 1 _Z10fir_kernelPfS_S_ii_param_2,
	.param .u32 _Z10fir_kernelPfS_S_ii_param_3,
	.param .u32 _Z10fir_kernelPfS_S_ii_param_4
)
{
	.reg .pred 	%p<8>;
	.reg .b32 	%r<15>;
	.reg .b32 	%f<14>;
	.reg .b64 	%rd<11>;

	ld.param.u64 	%rd4, [_Z10fir_kernelPfS_S_ii_param_0];
	ld.param.u64 	%rd5, [_Z10fir_kernelPfS_S_ii_param_1];
	ld.param.u64 	%rd6, [_Z10fir_kernelPfS_S_ii_param_2];
	ld.param.u32 	%r8, [_Z10fir_kernelPfS_S_ii_param_3];
	ld.param.u32 	%r9, [_Z10fir_kernelPfS_S_ii_param_4];
	setp.lt.s32 	%p1, %r9, 1;
	@%p1 bra 	$L__BB0_10;
	cvta.to.global.u64 	%rd7, %rd4;
	mov.u32 	%r1, %tid.x;
	mov.u32 	%r11, %ctaid.x;
	mov.u32 	%r2, %ntid.x;
	mad.lo.s32 	%r3, %r11, %r2, %r1;
	mul.wide.s32 	%rd8, %r3, 4;
	add.s64 	%rd1, %rd7, %rd8;
	cvta.to.global.u64 	%rd2, %rd5;
	cvta.to.global.u64 	%rd3, %rd6;
	mov.b32 	%r13, 0;
$L__BB0_2:
	setp.ge.s32 	%p2, %r3, %r8;
	mov.f32 	%f13, 0f00000000;
	@%p2 bra 	$L__BB0_4;
	ld.global.f32 	%f7, [%rd1];
	rem.s32 	%r12, %r3, %r9;
	mul.wide.s32 	%rd9, %r12, 4;
	add.s64 	%rd10, %rd2, %rd9;
	ld.global.f32 	%f8, [%rd10];
	mul.f32 	%f13, %f7, %f8;
$L__BB0_4:
	setp.lt.u32 	%p3, %r2, 2;
	bar.sync 	0;
	@%p3 bra 	$L__BB0_7;
	mov.u32 	%r14, %r2;
$L__BB0_6:
	shr.u32 	%r6, %r14, 1;
	setp.lt.u32 	%p4, %r1, %r6;
	add.f32 	%f9, %f13, %f13;
	selp.f32 	%f13, %f9, %f13, %p4;
	bar.sync 	0;
	setp.gt.u32 	%p5, %r14, 3;
	mov.u32 	%r14, %r6;
	@%p5 bra 	$L__BB0_6;
$L__BB0_7:
	setp.ne.s32 	%p6, %r1, 0;
	@%p6 bra 	$L__BB0_9;
	atom.global.add.f32 	%f10, [%rd3], %f13;
$L__BB0_9:
	add.s32 	%r13, %r13, 1;
	setp.ne.s32 	%p7, %r13, %r9;
	@%p7 bra 	$L__BB0_2;
$L__BB0_10:
	ret;

}


// ===== COMPILED SASS (sm_100) =====

	.target	sm_100

	.elftype	@"ET_EXEC"


//--------------------- .note.nv.tkinfo           --------------------------
	.section	.note.nv.tkinfo,"",@"SHT_NOTE"
	.sectionflags	@"SHF_NOTE_NV_TKINFO"
	.tkinfo
        /*0018*/ 	.word	0x00000002
        /*0030*/ 	.string	""
        /*0030*/ 	.string	"ptxas"
        /*0030*/ 	.string	"Cuda compilation tools, release 13.0, V13.0.88"
        /*0030*/ 	.string	"Build cuda_13.0.r13.0/compiler.36424714_0"
        /*0030*/ 	.string	"-arch sm_100 -m 64 "



//--------------------- .note.nv.cuinfo           --------------------------
	.section	.note.nv.cuinfo,"",@"SHT_NOTE"
	.sectionflags	@"SHF_NOTE_NV_CUINFO"
        /*0018*/ 	.short	0x0002
        /*001a*/ 	.short	0x0064
        /*001c*/ 	.short	0x0082
	.zero		2


//--------------------- .nv.info                  --------------------------
	.section	.nv.info,"",@"SHT_CUDA_INFO"
	.align	4


	//----- nvinfo : EIATTR_REGCOUNT
	.align		4
        /*0000*/ 	.byte	0x04, 0x2f
        /*0002*/ 	.short	(.L_1 - .L_0)
	.align		4
.L_0:
        /*0004*/ 	.word	index@(_Z10fir_kernelPfS_S_ii)
        /*0008*/ 	.word	0x00000012


	//----- nvinfo : EIATTR_FRAME_SIZE
	.align		4
.L_1:
        /*000c*/ 	.byte	0x04, 0x11
        /*000e*/ 	.short	(.L_3 - .L_2)
	.align		4
.L_2:
        /*0010*/ 	.word	index@(_Z10fir_kernelPfS_S_ii)
        /*0014*/ 	.word	0x00000000


	//----- nvinfo : EIATTR_MIN_STACK_SIZE
	.align		4
.L_3:
        /*0018*/ 	.byte	0x04, 0x12
        /*001a*/ 	.short	(.L_5 - .L_4)
	.align		4
.L_4:
        /*001c*/ 	.word	index@(_Z10fir_kernelPfS_S_ii)
        /*0020*/ 	.word	0x00000000
.L_5:


//--------------------- .nv.compat                --------------------------
	.section	.nv.compat,"",@"SHT_CUDA_COMPAT_INFO"
	.align	4
        /*0000*/ 	.byte	0x02, 0x09, 0x00, 0x00, 0x02, 0x02, 0x01, 0x00, 0x02, 0x05, 0x05, 0x00, 0x03, 0x07, 0x01, 0x01
        /*0010*/ 	.byte	0x02, 0x03, 0x00, 0x00, 0x02, 0x06, 0x01, 0x00, 0x04, 0x0b, 0x08, 0x00, 0x09, 0x00, 0x00, 0x00
        /*0020*/ 	.byte	0x00, 0x00, 0x00, 0x00


//--------------------- .nv.info._Z10fir_kernelPfS_S_ii --------------------------
	.section	.nv.info._Z10fir_kernelPfS_S_ii,"",@"SHT_CUDA_INFO"
	.sectionflags	@""
	.align	4


	//----- nvinfo : EIATTR_CUDA_API_VERSION
	.align		4
        /*0000*/ 	.byte	0x04, 0x37
        /*0002*/ 	.short	(.L_7 - .L_6)
.L_6:
        /*0004*/ 	.word	0x00000082


	//----- nvinfo : EIATTR_KPARAM_INFO
	.align		4
.L_7:
        /*0008*/ 	.byte	0x04, 0x17
        /*000a*/ 	.short	(.L_9 - .L_8)
.L_8:
        /*000c*/ 	.word	0x00000000
        /*0010*/ 	.short	0x0004
        /*0012*/ 	.short	0x001c
        /*0014*/ 	.byte	0x00, 0xf0, 0x11, 0x00


	//----- nvinfo : EIATTR_KPARAM_INFO
	.align		4
.L_9:
        /*0018*/ 	.byte	0x04, 0x17
        /*001a*/ 	.short	(.L_11 - .L_10)
.L_10:
        /*001c*/ 	.word	0x00000000
        /*0020*/ 	.short	0x0003
        /*0022*/ 	.short	0x0018
        /*0024*/ 	.byte	0x00, 0xf0, 0x11, 0x00


	//----- nvinfo : EIATTR_KPARAM_INFO
	.align		4
.L_11:
        /*0028*/ 	.byte	0x04, 0x17
        /*002a*/ 	.short	(.L_13 - .L_12)
.L_12:
        /*002c*/ 	.word	0x00000000
        /*0030*/ 	.short	0x0002
        /*0032*/ 	.short	0x0010
        /*0034*/ 	.byte	0x00, 0xf5, 0x21, 0x00


	//----- nvinfo : EIATTR_KPARAM_INFO
	.align		4
.L_13:
        /*0038*/ 	.byte	0x04, 0x17
        /*003a*/ 	.short	(.L_15 - .L_14)
.L_14:
        /*003c*/ 	.word	0x00000000
        /*0040*/ 	.short	0x0001
        /*0042*/ 	.short	0x0008
        /*0044*/ 	.byte	0x00, 0xf5, 0x21, 0x00


	//----- nvinfo : EIATTR_KPARAM_INFO
	.align		4
.L_15:
        /*0048*/ 	.byte	0x04, 0x17
        /*004a*/ 	.short	(.L_17 - .L_16)
.L_16:
        /*004c*/ 	.word	0x00000000
        /*0050*/ 	.short	0x0000
        /*0052*/ 	.short	0x0000
        /*0054*/ 	.byte	0x00, 0xf5, 0x21, 0x00


	//----- nvinfo : EIATTR_SPARSE_MMA_MASK
	.align		4
.L_17:
        /*0058*/ 	.byte	0x03, 0x50
        /*005a*/ 	.short	0x0000


	//----- nvinfo : EIATTR_MAXREG_COUNT
	.align		4
        /*005c*/ 	.byte	0x03, 0x1b
        /*005e*/ 	.short	0x00ff


	//----- nvinfo : EIATTR_NUM_BARRIERS
	.align		4
        /*0060*/ 	.byte	0x02, 0x4c
        /*0062*/ 	.byte	0x01
	.zero		1


	//----- nvinfo : EIATTR_MERCURY_ISA_VERSION
	.align		4
        /*0064*/ 	.byte	0x03, 0x5f
        /*0066*/ 	.short	0x0101


	//----- nvinfo : EIATTR_VRC_CTA_INIT_COUNT
	.align		4
        /*0068*/ 	.byte	0x02, 0x4a
	.zero		1
	.zero		1


	//----- nvinfo : EIATTR_EXIT_INSTR_OFFSETS
	.align		4
        /*006c*/ 	.byte	0x04, 0x1c
        /*006e*/ 	.short	(.L_19 - .L_18)


	//   ....[0]....
.L_18:
        /*0070*/ 	.word	0x00000030


	//   ....[1]....
        /*0074*/ 	.word	0x00000400


	//----- nvinfo : EIATTR_CRS_STACK_SIZE
	.align		4
.L_19:
        /*0078*/ 	.byte	0x04, 0x1e
        /*007a*/ 	.short	(.L_21 - .L_20)
.L_20:
        /*007c*/ 	.word	0x00000000


	//----- nvinfo : EIATTR_CBANK_PARAM_SIZE
	.align		4
.L_21:
        /*0080*/ 	.byte	0x03, 0x19
        /*0082*/ 	.short	0x0020


	//----- nvinfo : EIATTR_PARAM_CBANK
	.align		4
        /*0084*/ 	.byte	0x04, 0x0a
        /*0086*/ 	.short	(.L_23 - .L_22)
	.align		4
.L_22:
        /*0088*/ 	.word	index@(.nv.constant0._Z10fir_kernelPfS_S_ii)
        /*008c*/ 	.short	0x0380
        /*008e*/ 	.short	0x0020


	//----- nvinfo : EIATTR_SW_WAR
	.align		4
.L_23:
        /*0090*/ 	.byte	0x04, 0x36
        /*0092*/ 	.short	(.L_25 - .L_24)
.L_24:
        /*0094*/ 	.word	0x00000008
.L_25:


//--------------------- .nv.callgraph             --------------------------
	.section	.nv.callgraph,"",@"SHT_CUDA_CALLGRAPH"
	.align	4
	.sectionentsize	8
	.align		4
        /*0000*/ 	.word	0x00000000
	.align		4
        /*0004*/ 	.word	0xffffffff
	.align		4
        /*0008*/ 	.word	0x00000000
	.align		4
        /*000c*/ 	.word	0xfffffffe
	.align		4
        /*0010*/ 	.word	0x00000000
	.align		4
        /*0014*/ 	.word	0xfffffffd
	.align		4
        /*0018*/ 	.word	0x00000000
	.align		4
        /*001c*/ 	.word	0xfffffffc


//--------------------- .text._Z10fir_kernelPfS_S_ii --------------------------
	.section	.text._Z10fir_kernelPfS_S_ii,"ax",@progbits
	.align	128
        .global         _Z10fir_kernelPfS_S_ii
        .type           _Z10fir_kernelPfS_S_ii,@function
        .size           _Z10fir_kernelPfS_S_ii,(.L_x_8 - _Z10fir_kernelPfS_S_ii)
        .other          _Z10fir_kernelPfS_S_ii,@"STO_CUDA_ENTRY STV_DEFAULT"
_Z10fir_kernelPfS_S_ii:
.text._Z10fir_kernelPfS_S_ii:
[----:B------:R-:W-:Y:S08]  /*0000*/  LDC R1, c[0x0][0x37c] ;  /* 0x0000df00ff017b82 */ /* 0x000ff00000000800 */
[----:B------:R-:W0:Y:S02]  /*0010*/  LDC R0, c[0x0][0x39c] ;  /* 0x0000e700ff007b82 */ /* 0x000e240000000800 */
[----:B0-----:R-:W-:-:S13]  /*0020*/  ISETP.GE.AND P0, PT, R0, 0x1, PT ;  /* 0x000000010000780c */ /* 0x001fda0003f06270 */
[----:B------:R-:W-:Y:S05]  /*0030*/  @!P0 EXIT ;  /* 0x000000000000894d */ /* 0x000fea0003800000 */
[----:B------:R-:W0:Y:S01]  /*0040*/  S2R R0, SR_TID.X ;  /* 0x0000000000007919 */ /* 0x000e220000002100 */
[----:B------:R-:W0:Y:S01]  /*0050*/  S2UR UR4, SR_CTAID.X ;  /* 0x00000000000479c3 */ /* 0x000e220000002500 */
[----:B------:R-:W1:Y:S07]  /*0060*/  LDCU.64 UR6, c[0x0][0x358] ;  /* 0x00006b00ff0677ac */ /* 0x000e6e0008000a00 */
[----:B------:R-:W0:Y:S08]  /*0070*/  LDC R7, c[0x0][0x360] ;  /* 0x0000d800ff077b82 */ /* 0x000e300000000800 */
[----:B------:R-:W2:Y:S01]  /*0080*/  LDC.64 R2, c[0x0][0x380] ;  /* 0x0000e000ff027b82 */ /* 0x000ea20000000a00 */
[----:B0-----:R-:W-:Y:S01]  /*0090*/  IMAD R9, R7, UR4, R0 ;  /* 0x0000000407097c24 */ /* 0x001fe2000f8e0200 */
[----:B------:R-:W-:-:S03]  /*00a0*/  UMOV UR4, URZ ;  /* 0x000000ff00047c82 */ /* 0x000fc60008000000 */
[----:B-12---:R-:W-:-:S07]  /*00b0*/  IMAD.WIDE R2, R9, 0x4, R2 ;  /* 0x0000000409027825 */ /* 0x006fce00078e0202 */
.L_x_6:
[----:B0-----:R-:W0:Y:S01]  /*00c0*/  LDC.64 R4, c[0x0][0x398] ;  /* 0x0000e600ff047b82 */ /* 0x001e220000000a00 */
[----:B------:R-:W-:Y:S01]  /*00d0*/  UIADD3 UR4, UPT, UPT, UR4, 0x1, URZ ;  /* 0x0000000104047890 */ /* 0x000fe2000fffe0ff */
[----:B------:R-:W-:Y:S01]  /*00e0*/  BSSY.RECONVERGENT B0, `(.L_x_0) ;  /* 0x000001f000007945 */ /* 0x000fe20003800200 */
[----:B------:R-:W-:Y:S01]  /*00f0*/  ISETP.GE.U32.AND P0, PT, R7, 0x2, PT ;  /* 0x000000020700780c */ /* 0x000fe20003f06070 */
[----:B------:R-:W-:Y:S01]  /*0100*/  IMAD.MOV.U32 R13, RZ, RZ, RZ ;  /* 0x000000ffff0d7224 */ /* 0x000fe200078e00ff */
[----:B0-----:R-:W-:-:S13]  /*0110*/  ISETP.GE.AND P1, PT, R9, R4, PT ;  /* 0x000000040900720c */ /* 0x001fda0003f26270 */
[----:B------:R-:W-:Y:S05]  /*0120*/  @P1 BRA `(.L_x_1) ;  /* 0x0000000000681947 */ /* 0x000fea0003800000 */
[----:B------:R-:W-:Y:S02]  /*0130*/  IABS R13, R5 ;  /* 0x00000005000d7213 */ /* 0x000fe40000000000 */
[----:B------:R-:W-:Y:S02]  /*0140*/  ISETP.GE.AND P3, PT, R9, RZ, PT ;  /* 0x000000ff0900720c */ /* 0x000fe40003f66270 */
[----:B------:R-:W0:Y:S08]  /*0150*/  I2F.RP R4, R13 ;  /* 0x0000000d00047306 */ /* 0x000e300000209400 */
[----:B0-----:R-:W0:Y:S02]  /*0160*/  MUFU.RCP R4, R4 ;  /* 0x0000000400047308 */ /* 0x001e240000001000 */
[----:B0-----:R-:W-:-:S06]  /*0170*/  VIADD R10, R4, 0xffffffe ;  /* 0x0ffffffe040a7836 */ /* 0x001fcc0000000000 */
[----:B------:R0:W1:Y:S02]  /*0180*/  F2I.FTZ.U32.TRUNC.NTZ R11, R10 ;  /* 0x0000000a000b7305 */ /* 0x000064000021f000 */
[----:B0-----:R-:W-:Y:S02]  /*0190*/  HFMA2 R10, -RZ, RZ, 0, 0 ;  /* 0x00000000ff0a7431 */ /* 0x001fe400000001ff */
[----:B-1----:R-:W-:-:S04]  /*01a0*/  IMAD.MOV R6, RZ, RZ, -R11 ;  /* 0x000000ffff067224 */ /* 0x002fc800078e0a0b */
[----:B------:R-:W-:Y:S01]  /*01b0*/  IMAD R15, R6, R13, RZ ;  /* 0x0000000d060f7224 */ /* 0x000fe200078e02ff */
[----:B------:R-:W-:-:S03]  /*01c0*/  IABS R6, R9 ;  /* 0x0000000900067213 */ /* 0x000fc60000000000 */
[----:B------:R-:W-:-:S06]  /*01d0*/  IMAD.HI.U32 R11, R11, R15, R10 ;  /* 0x0000000f0b0b7227 */ /* 0x000fcc00078e000a */
[----:B------:R-:W-:-:S04]  /*01e0*/  IMAD.HI.U32 R11, R11, R6, RZ ;  /* 0x000000060b0b7227 */ /* 0x000fc800078e00ff */
[----:B------:R-:W-:-:S04]  /*01f0*/  IMAD.MOV R11, RZ, RZ, -R11 ;  /* 0x000000ffff0b7224 */ /* 0x000fc800078e0a0b */
[C---:B------:R-:W-:Y:S02]  /*0200*/  IMAD R4, R13.reuse, R11, R6 ;  /* 0x0000000b0d047224 */ /* 0x040fe400078e0206 */
[----:B------:R-:W0:Y:S03]  /*0210*/  LDC.64 R10, c[0x0][0x388] ;  /* 0x0000e200ff0a7b82 */ /* 0x000e260000000a00 */
[----:B------:R-:W-:-:S13]  /*0220*/  ISETP.GT.U32.AND P1, PT, R13, R4, PT ;  /* 0x000000040d00720c */ /* 0x000fda0003f24070 */
[----:B------:R-:W-:Y:S01]  /*0230*/  @!P1 IMAD.IADD R4, R4, 0x1, -R13 ;  /* 0x0000000104049824 */ /* 0x000fe200078e0a0d */
[----:B------:R-:W-:-:S04]  /*0240*/  ISETP.NE.AND P1, PT, R5, RZ, PT ;  /* 0x000000ff0500720c */ /* 0x000fc80003f25270 */
[----:B------:R-:W-:-:S13]  /*0250*/  ISETP.GT.U32.AND P2, PT, R13, R4, PT ;  /* 0x000000040d00720c */ /* 0x000fda0003f44070 */
[----:B------:R-:W-:Y:S02]  /*0260*/  @!P2 IADD3 R4, PT, PT, R4, -R13, RZ ;  /* 0x8000000d0404a210 */ /* 0x000fe40007ffe0ff */
[----:B------:R-:W2:Y:S03]  /*0270*/  LDG.E R13, desc[UR6][R2.64] ;  /* 0x00000006020d7981 */ /* 0x000ea6000c1e1900 */
[----:B------:R-:W-:Y:S01]  /*0280*/  @!P3 IMAD.MOV R4, RZ, RZ, -R4 ;  /* 0x000000ffff04b224 */ /* 0x000fe200078e0a04 */
[----:B------:R-:W-:-:S05]  /*0290*/  @!P1 LOP3.LUT R4, RZ, R5, RZ, 0x33, !PT ;  /* 0x00000005ff049212 */ /* 0x000fca00078e33ff */
[----:B0-----:R-:W-:-:S06]  /*02a0*/  IMAD.WIDE R10, R4, 0x4, R10 ;  /* 0x00000004040a7825 */ /* 0x001fcc00078e020a */
[----:B------:R-:W2:Y:S02]  /*02b0*/  LDG.E R10, desc[UR6][R10.64] ;  /* 0x000000060a0a7981 */ /* 0x000ea4000c1e1900 */
[----:B--2---:R-:W-:-:S07]  /*02c0*/  FMUL R13, R13, R10 ;  /* 0x0000000a0d0d7220 */ /* 0x004fce0000400000 */
.L_x_1:
[----:B------:R-:W-:Y:S05]  /*02d0*/  BSYNC.RECONVERGENT B0 ;  /* 0x0000000000007941 */ /* 0x000fea0003800200 */
.L_x_0:
[----:B------:R-:W-:Y:S01]  /*02e0*/  BAR.SYNC.DEFER_BLOCKING 0x0 ;  /* 0x0000000000007b1d */ /* 0x000fe20000010000 */
[----:B------:R-:W-:Y:S02]  /*02f0*/  ISETP.NE.AND P1, PT, R5, UR4, PT ;  /* 0x0000000405007c0c */ /* 0x000fe4000bf25270 */
[----:B------:R-:W-:-:S03]  /*0300*/  ISETP.NE.AND P2, PT, R0, RZ, PT ;  /* 0x000000ff0000720c */ /* 0x000fc60003f45270 */
[----:B------:R-:W-:Y:S10]  /*0310*/  @!P0 BRA `(.L_x_2) ;  /* 0x0000000000208947 */ /* 0x000ff40003800000 */
[----:B------:R-:W-:-:S07]  /*0320*/  IMAD.MOV.U32 R4, RZ, RZ, R7 ;  /* 0x000000ffff047224 */ /* 0x000fce00078e0007 */
.L_x_3:
[----:B------:R-:W-:Y:S01]  /*0330*/  SHF.R.U32.HI R5, RZ, 0x1, R4 ;  /* 0x00000001ff057819 */ /* 0x000fe20000011604 */
[----:B------:R-:W-:Y:S01]  /*0340*/  BAR.SYNC.DEFER_BLOCKING 0x0 ;  /* 0x0000000000007b1d */ /* 0x000fe20000010000 */
[----:B------:R-:W-:Y:S02]  /*0350*/  ISETP.GT.U32.AND P3, PT, R4, 0x3, PT ;  /* 0x000000030400780c */ /* 0x000fe40003f64070 */
[-C--:B------:R-:W-:Y:S02]  /*0360*/  ISETP.GE.U32.AND P0, PT, R0, R5.reuse, PT ;  /* 0x000000050000720c */ /* 0x080fe40003f06070 */
[----:B------:R-:W-:-:S11]  /*0370*/  MOV R4, R5 ;  /* 0x0000000500047202 */ /* 0x000fd60000000f00 */
[----:B------:R-:W-:Y:S01]  /*0380*/  @!P0 FADD R13, R13, R13 ;  /* 0x0000000d0d0d8221 */ /* 0x000fe20000000000 */
[----:B------:R-:W-:Y:S06]  /*0390*/  @P3 BRA `(.L_x_3) ;  /* 0xfffffffc00e43947 */ /* 0x000fec000383ffff */
.L_x_2:
[----:B------:R-:W-:Y:S04]  /*03a0*/  BSSY.RECONVERGENT B0, `(.L_x_4) ;  /* 0x0000004000007945 */ /* 0x000fe80003800200 */
[----:B------:R-:W-:Y:S05]  /*03b0*/  @P2 BRA `(.L_x_5) ;  /* 0x0000000000082947 */ /* 0x000fea0003800000 */
[----:B------:R-:W0:Y:S02]  /*03c0*/  LDC.64 R4, c[0x0][0x390] ;  /* 0x0000e400ff047b82 */ /* 0x000e240000000a00 */
[----:B0-----:R0:W-:Y:S02]  /*03d0*/  REDG.E.ADD.F32.FTZ.RN.STRONG.GPU desc[UR6][R4.64], R13 ;  /* 0x0000000d040079a6 */ /* 0x0011e4000c12f306 */
.L_x_5:
[----:B------:R-:W-:Y:S05]  /*03e0*/  BSYNC.RECONVERGENT B0 ;  /* 0x0000000000007941 */ /* 0x000fea0003800200 */
.L_x_4:
[----:B------:R-:W-:Y:S05]  /*03f0*/  @P1 BRA `(.L_x_6) ;  /* 0xfffffffc00301947 */ /* 0x000fea000383ffff */
[----:B------:R-:W-:Y:S05]  /*0400*/  EXIT ;  /* 0x000000000000794d */ /* 0x000fea0003800000 */
.L_x_7:
[----:B------:R-:W-:-:S00]  /*0410*/  BRA `(.L_x_7) ;  /* 0xfffffffc00fc7947 */ /* 0x000fc0000383ffff */
[----:B------:R-:W-:-:S00]  /*0420*/  NOP ;  /* 0x0000000000007918 */ /* 0x000fc00000000000 */
        /* <DEDUP_REMOVED lines=13> */
.L_x_8:


//--------------------- .nv.shared.reserved.0     --------------------------
	.section	.nv.shared.reserved.0,"aw",@nobits
	.weak		__nv_reservedSMEM_offset_0_alias
	.size		__nv_reservedSMEM_offset_0_alias, 0, 64
	.other		__nv_reservedSMEM_offset_0_alias,@"STO_CUDA_RESERVED_SHARED STV_DEFAULT"
__nv_reservedSMEM_offset_0_alias:
	.zero		0
	.zero		64


//--------------------- .nv.constant0._Z10fir_kernelPfS_S_ii --------------------------
	.section	.nv.constant0._Z10fir_kernelPfS_S_ii,"a",@progbits
	.sectionflags	@""
	.align	4
.nv.constant0._Z10fir_kernelPfS_S_ii:
	.zero		928


//--------------------- SYMBOLS --------------------------

	.type		.nv.reservedSmem.offset0,@object
	.size		.nv.reservedSmem.offset0,0x4
